//
// Generated by NVIDIA NVVM Compiler
//
// Compiler Build ID: CL-36424714
// Cuda compilation tools, release 13.0, V13.0.88
// Based on NVVM 20.0.0
//

.version 9.0
.target sm_100
.address_size 64

	// .globl	_Z12SSSP_Kernel1PiS_S_S_S_S_
.global .attribute(.managed) .align 4 .u32 n;

.visible .entry _Z12SSSP_Kernel1PiS_S_S_S_S_(
	.param .u64 .ptr .align 1 _Z12SSSP_Kernel1PiS_S_S_S_S__param_0,
	.param .u64 .ptr .align 1 _Z12SSSP_Kernel1PiS_S_S_S_S__param_1,
	.param .u64 .ptr .align 1 _Z12SSSP_Kernel1PiS_S_S_S_S__param_2,
	.param .u64 .ptr .align 1 _Z12SSSP_Kernel1PiS_S_S_S_S__param_3,
	.param .u64 .ptr .align 1 _Z12SSSP_Kernel1PiS_S_S_S_S__param_4,
	.param .u64 .ptr .align 1 _Z12SSSP_Kernel1PiS_S_S_S_S__param_5
)
{
	.reg .pred 	%p<6>;
	.reg .b32 	%r<20>;
	.reg .b64 	%rd<24>;

	ld.param.u64 	%rd8, [_Z12SSSP_Kernel1PiS_S_S_S_S__param_0];
	ld.param.u64 	%rd9, [_Z12SSSP_Kernel1PiS_S_S_S_S__param_1];
	ld.param.u64 	%rd10, [_Z12SSSP_Kernel1PiS_S_S_S_S__param_2];
	ld.param.u64 	%rd11, [_Z12SSSP_Kernel1PiS_S_S_S_S__param_3];
	ld.param.u64 	%rd12, [_Z12SSSP_Kernel1PiS_S_S_S_S__param_4];
	ld.param.u64 	%rd13, [_Z12SSSP_Kernel1PiS_S_S_S_S__param_5];
	mov.u32 	%r1, %tid.x;
	ld.global.u32 	%r10, [n];
	setp.ge.s32 	%p1, %r1, %r10;
	@%p1 bra 	$L__BB0_7;
	cvta.to.global.u64 	%rd14, %rd11;
	mul.wide.u32 	%rd15, %r1, 4;
	add.s64 	%rd1, %rd14, %rd15;
	ld.global.u32 	%r11, [%rd1];
	setp.eq.s32 	%p2, %r11, 0;
	@%p2 bra 	$L__BB0_7;
	mov.b32 	%r12, 0;
	st.global.u32 	[%rd1], %r12;
	cvta.to.global.u64 	%rd16, %rd8;
	add.s64 	%rd2, %rd16, %rd15;
	ld.global.u32 	%r18, [%rd2];
	ld.global.u32 	%r19, [%rd2+4];
	setp.ge.s32 	%p3, %r18, %r19;
	@%p3 bra 	$L__BB0_7;
	cvta.to.global.u64 	%rd18, %rd12;
	add.s64 	%rd3, %rd18, %rd15;
	cvta.to.global.u64 	%rd4, %rd9;
	cvta.to.global.u64 	%rd5, %rd10;
	cvta.to.global.u64 	%rd6, %rd13;
$L__BB0_4:
	mul.wide.s32 	%rd20, %r18, 4;
	add.s64 	%rd21, %rd4, %rd20;
	ld.global.u32 	%r13, [%rd21];
	ld.global.u32 	%r14, [%rd3];
	mul.wide.s32 	%rd22, %r13, 4;
	add.s64 	%rd23, %rd5, %rd22;
	ld.global.u32 	%r15, [%rd23];
	add.s32 	%r6, %r15, %r14;
	add.s64 	%rd7, %rd6, %rd22;
	ld.global.u32 	%r16, [%rd7];
	setp.le.s32 	%p4, %r16, %r6;
	@%p4 bra 	$L__BB0_6;
	st.global.u32 	[%rd7], %r6;
	ld.global.u32 	%r19, [%rd2+4];
$L__BB0_6:
	add.s32 	%r18, %r18, 1;
	setp.lt.s32 	%p5, %r18, %r19;
	@%p5 bra 	$L__BB0_4;
$L__BB0_7:
	ret;

}
	// .globl	_Z12SSSP_Kernel2PiS_S_S_S_S_
.visible .entry _Z12SSSP_Kernel2PiS_S_S_S_S_(
	.param .u64 .ptr .align 1 _Z12SSSP_Kernel2PiS_S_S_S_S__param_0,
	.param .u64 .ptr .align 1 _Z12SSSP_Kernel2PiS_S_S_S_S__param_1,
	.param .u64 .ptr .align 1 _Z12SSSP_Kernel2PiS_S_S_S_S__param_2,
	.param .u64 .ptr .align 1 _Z12SSSP_Kernel2PiS_S_S_S_S__param_3,
	.param .u64 .ptr .align 1 _Z12SSSP_Kernel2PiS_S_S_S_S__param_4,
	.param .u64 .ptr .align 1 _Z12SSSP_Kernel2PiS_S_S_S_S__param_5
)
{
	.reg .pred 	%p<3>;
	.reg .b32 	%r<9>;
	.reg .b64 	%rd<12>;

	ld.param.u64 	%rd3, [_Z12SSSP_Kernel2PiS_S_S_S_S__param_3];
	ld.param.u64 	%rd4, [_Z12SSSP_Kernel2PiS_S_S_S_S__param_4];
	ld.param.u64 	%rd5, [_Z12SSSP_Kernel2PiS_S_S_S_S__param_5];
	mov.u32 	%r1, %tid.x;
	ld.global.u32 	%r6, [n];
	setp.ge.s32 	%p1, %r1, %r6;
	@%p1 bra 	$L__BB1_4;
	cvta.to.global.u64 	%rd6, %rd4;
	cvta.to.global.u64 	%rd7, %rd5;
	mul.wide.u32 	%rd8, %r1, 4;
	add.s64 	%rd1, %rd6, %rd8;
	ld.global.u32 	%r8, [%rd1];
	add.s64 	%rd2, %rd7, %rd8;
	ld.global.u32 	%r3, [%rd2];
	setp.le.s32 	%p2, %r8, %r3;
	@%p2 bra 	$L__BB1_3;
	st.global.u32 	[%rd1], %r3;
	cvta.to.global.u64 	%rd9, %rd3;
	add.s64 	%rd11, %rd9, %rd8;
	mov.b32 	%r7, 1;
	st.global.u32 	[%rd11], %r7;
	ld.global.u32 	%r8, [%rd1];
$L__BB1_3:
	st.global.u32 	[%rd2], %r8;
$L__BB1_4:
	ret;

}


// ===== COMPILED SASS (sm_100) =====

	.target	sm_100

	.elftype	@"ET_EXEC"


//--------------------- .note.nv.tkinfo           --------------------------
	.section	.note.nv.tkinfo,"",@"SHT_NOTE"
	.sectionflags	@"SHF_NOTE_NV_TKINFO"
	.tkinfo
        /*0018*/ 	.word	0x00000002
        /*0030*/ 	.string	""
        /*0030*/ 	.string	"ptxas"
        /*0030*/ 	.string	"Cuda compilation tools, release 13.0, V13.0.88"
        /*0030*/ 	.string	"Build cuda_13.0.r13.0/compiler.36424714_0"
        /*0030*/ 	.string	"-arch sm_100 -m 64 "



//--------------------- .note.nv.cuinfo           --------------------------
	.section	.note.nv.cuinfo,"",@"SHT_NOTE"
	.sectionflags	@"SHF_NOTE_NV_CUINFO"
        /*0018*/ 	.short	0x0002
        /*001a*/ 	.short	0x0064
        /*001c*/ 	.short	0x0082
	.zero		2


//--------------------- .nv.info                  --------------------------
	.section	.nv.info,"",@"SHT_CUDA_INFO"
	.align	4


	//----- nvinfo : EIATTR_REGCOUNT
	.align		4
        /*0000*/ 	.byte	0x04, 0x2f
        /*0002*/ 	.short	(.L_2 - .L_1)
	.align		4
.L_1:
        /*0004*/ 	.word	index@(_Z12SSSP_Kernel1PiS_S_S_S_S_)
        /*0008*/ 	.word	0x00000018


	//----- nvinfo : EIATTR_FRAME_SIZE
	.align		4
.L_2:
        /*000c*/ 	.byte	0x04, 0x11
        /*000e*/ 	.short	(.L_4 - .L_3)
	.align		4
.L_3:
        /*0010*/ 	.word	index@(_Z12SSSP_Kernel1PiS_S_S_S_S_)
        /*0014*/ 	.word	0x00000000


	//----- nvinfo : EIATTR_REGCOUNT
	.align		4
.L_4:
        /*0018*/ 	.byte	0x04, 0x2f
        /*001a*/ 	.short	(.L_6 - .L_5)
	.align		4
.L_5:
        /*001c*/ 	.word	index@(_Z12SSSP_Kernel2PiS_S_S_S_S_)
        /*0020*/ 	.word	0x00000010


	//----- nvinfo : EIATTR_FRAME_SIZE
	.align		4
.L_6:
        /*0024*/ 	.byte	0x04, 0x11
        /*0026*/ 	.short	(.L_8 - .L_7)
	.align		4
.L_7:
        /*0028*/ 	.word	index@(_Z12SSSP_Kernel2PiS_S_S_S_S_)
        /*002c*/ 	.word	0x00000000


	//----- nvinfo : EIATTR_MIN_STACK_SIZE
	.align		4
.L_8:
        /*0030*/ 	.byte	0x04, 0x12
        /*0032*/ 	.short	(.L_10 - .L_9)
	.align		4
.L_9:
        /*0034*/ 	.word	index@(_Z12SSSP_Kernel2PiS_S_S_S_S_)
        /*0038*/ 	.word	0x00000000


	//----- nvinfo : EIATTR_MIN_STACK_SIZE
	.align		4
.L_10:
        /*003c*/ 	.byte	0x04, 0x12
        /*003e*/ 	.short	(.L_12 - .L_11)
	.align		4
.L_11:
        /*0040*/ 	.word	index@(_Z12SSSP_Kernel1PiS_S_S_S_S_)
        /*0044*/ 	.word	0x00000000
.L_12:


//--------------------- .nv.compat                --------------------------
	.section	.nv.compat,"",@"SHT_CUDA_COMPAT_INFO"
	.align	4
        /*0000*/ 	.byte	0x02, 0x09, 0x00, 0x00, 0x02, 0x02, 0x01, 0x00, 0x02, 0x05, 0x05, 0x00, 0x03, 0x07, 0x01, 0x01
        /*0010*/ 	.byte	0x02, 0x03, 0x00, 0x00, 0x02, 0x06, 0x01, 0x00, 0x04, 0x0b, 0x08, 0x00, 0x09, 0x00, 0x00, 0x00
        /*0020*/ 	.byte	0x00, 0x00, 0x00, 0x00


//--------------------- .nv.info._Z12SSSP_Kernel2PiS_S_S_S_S_ --------------------------
	.section	.nv.info._Z12SSSP_Kernel2PiS_S_S_S_S_,"",@"SHT_CUDA_INFO"
	.sectionflags	@""
	.align	4


	//----- nvinfo : EIATTR_CUDA_API_VERSION
	.align		4
        /*0000*/ 	.byte	0x04, 0x37
        /*0002*/ 	.short	(.L_14 - .L_13)
.L_13:
        /*0004*/ 	.word	0x00000082


	//----- nvinfo : EIATTR_KPARAM_INFO
	.align		4
.L_14:
        /*0008*/ 	.byte	0x04, 0x17
        /*000a*/ 	.short	(.L_16 - .L_15)
.L_15:
        /*000c*/ 	.word	0x00000000
        /*0010*/ 	.short	0x0005
        /*0012*/ 	.short	0x0028
        /*0014*/ 	.byte	0x00, 0xf5, 0x21, 0x00


	//----- nvinfo : EIATTR_KPARAM_INFO
	.align		4
.L_16:
        /*0018*/ 	.byte	0x04, 0x17
        /*001a*/ 	.short	(.L_18 - .L_17)
.L_17:
        /*001c*/ 	.word	0x00000000
        /*0020*/ 	.short	0x0004
        /*0022*/ 	.short	0x0020
        /*0024*/ 	.byte	0x00, 0xf5, 0x21, 0x00


	//----- nvinfo : EIATTR_KPARAM_INFO
	.align		4
.L_18:
        /*0028*/ 	.byte	0x04, 0x17
        /*002a*/ 	.short	(.L_20 - .L_19)
.L_19:
        /*002c*/ 	.word	0x00000000
        /*0030*/ 	.short	0x0003
        /*0032*/ 	.short	0x0018
        /*0034*/ 	.byte	0x00, 0xf5, 0x21, 0x00


	//----- nvinfo : EIATTR_KPARAM_INFO
	.align		4
.L_20:
        /*0038*/ 	.byte	0x04, 0x17
        /*003a*/ 	.short	(.L_22 - .L_21)
.L_21:
        /*003c*/ 	.word	0x00000000
        /*0040*/ 	.short	0x0002
        /*0042*/ 	.short	0x0010
        /*0044*/ 	.byte	0x00, 0xf5, 0x21, 0x00


	//----- nvinfo : EIATTR_KPARAM_INFO
	.align		4
.L_22:
        /*0048*/ 	.byte	0x04, 0x17
        /*004a*/ 	.short	(.L_24 - .L_23)
.L_23:
        /*004c*/ 	.word	0x00000000
        /*0050*/ 	.short	0x0001
        /*0052*/ 	.short	0x0008
        /*0054*/ 	.byte	0x00, 0xf5, 0x21, 0x00


	//----- nvinfo : EIATTR_KPARAM_INFO
	.align		4
.L_24:
        /*0058*/ 	.byte	0x04, 0x17
        /*005a*/ 	.short	(.L_26 - .L_25)
.L_25:
        /*005c*/ 	.word	0x00000000
        /*0060*/ 	.short	0x0000
        /*0062*/ 	.short	0x0000
        /*0064*/ 	.byte	0x00, 0xf5, 0x21, 0x00


	//----- nvinfo : EIATTR_SPARSE_MMA_MASK
	.align		4
.L_26:
        /*0068*/ 	.byte	0x03, 0x50
        /*006a*/ 	.short	0x0000


	//----- nvinfo : EIATTR_MAXREG_COUNT
	.align		4
        /*006c*/ 	.byte	0x03, 0x1b
        /*006e*/ 	.short	0x00ff


	//----- nvinfo : EIATTR_MERCURY_ISA_VERSION
	.align		4
        /*0070*/ 	.byte	0x03, 0x5f
        /*0072*/ 	.short	0x0101


	//----- nvinfo : EIATTR_VRC_CTA_INIT_COUNT
	.align		4
        /*0074*/ 	.byte	0x02, 0x4a
	.zero		1
	.zero		1


	//----- nvinfo : EIATTR_EXIT_INSTR_OFFSETS
	.align		4
        /*0078*/ 	.byte	0x04, 0x1c
        /*007a*/ 	.short	(.L_28 - .L_27)


	//   ....[0]....
.L_27:
        /*007c*/ 	.word	0x00000060


	//   ....[1]....
        /*0080*/ 	.word	0x00000180


	//----- nvinfo : EIATTR_CRS_STACK_SIZE
	.align		4
.L_28:
        /*0084*/ 	.byte	0x04, 0x1e
        /*0086*/ 	.short	(.L_30 - .L_29)
.L_29:
        /*0088*/ 	.word	0x00000000


	//----- nvinfo : EIATTR_CBANK_PARAM_SIZE
	.align		4
.L_30:
        /*008c*/ 	.byte	0x03, 0x19
        /*008e*/ 	.short	0x0030


	//----- nvinfo : EIATTR_PARAM_CBANK
	.align		4
        /*0090*/ 	.byte	0x04, 0x0a
        /*0092*/ 	.short	(.L_32 - .L_31)
	.align		4
.L_31:
        /*0094*/ 	.word	index@(.nv.constant0._Z12SSSP_Kernel2PiS_S_S_S_S_)
        /*0098*/ 	.short	0x0380
        /*009a*/ 	.short	0x0030


	//----- nvinfo : EIATTR_SW_WAR
	.align		4
.L_32:
        /*009c*/ 	.byte	0x04, 0x36
        /*009e*/ 	.short	(.L_34 - .L_33)
.L_33:
        /*00a0*/ 	.word	0x00000008
.L_34:


//--------------------- .nv.info._Z12SSSP_Kernel1PiS_S_S_S_S_ --------------------------
	.section	.nv.info._Z12SSSP_Kernel1PiS_S_S_S_S_,"",@"SHT_CUDA_INFO"
	.sectionflags	@""
	.align	4


	//----- nvinfo : EIATTR_CUDA_API_VERSION
	.align		4
        /*0000*/ 	.byte	0x04, 0x37
        /*0002*/ 	.short	(.L_36 - .L_35)
.L_35:
        /*0004*/ 	.word	0x00000082


	//----- nvinfo : EIATTR_KPARAM_INFO
	.align		4
.L_36:
        /*0008*/ 	.byte	0x04, 0x17
        /*000a*/ 	.short	(.L_38 - .L_37)
.L_37:
        /*000c*/ 	.word	0x00000000
        /*0010*/ 	.short	0x0005
        /*0012*/ 	.short	0x0028
        /*0014*/ 	.byte	0x00, 0xf5, 0x21, 0x00


	//----- nvinfo : EIATTR_KPARAM_INFO
	.align		4
.L_38:
        /*0018*/ 	.byte	0x04, 0x17
        /*001a*/ 	.short	(.L_40 - .L_39)
.L_39:
        /*001c*/ 	.word	0x00000000
        /*0020*/ 	.short	0x0004
        /*0022*/ 	.short	0x0020
        /*0024*/ 	.byte	0x00, 0xf5, 0x21, 0x00


	//----- nvinfo : EIATTR_KPARAM_INFO
	.align		4
.L_40:
        /*0028*/ 	.byte	0x04, 0x17
        /*002a*/ 	.short	(.L_42 - .L_41)
.L_41:
        /*002c*/ 	.word	0x00000000
        /*0030*/ 	.short	0x0003
        /*0032*/ 	.short	0x0018
        /*0034*/ 	.byte	0x00, 0xf5, 0x21, 0x00


	//----- nvinfo : EIATTR_KPARAM_INFO
	.align		4
.L_42:
        /*0038*/ 	.byte	0x04, 0x17
        /*003a*/ 	.short	(.L_44 - .L_43)
.L_43:
        /*003c*/ 	.word	0x00000000
        /*0040*/ 	.short	0x0002
        /*0042*/ 	.short	0x0010
        /*0044*/ 	.byte	0x00, 0xf5, 0x21, 0x00


	//----- nvinfo : EIATTR_KPARAM_INFO
	.align		4
.L_44:
        /*0048*/ 	.byte	0x04, 0x17
        /*004a*/ 	.short	(.L_46 - .L_45)
.L_45:
        /*004c*/ 	.word	0x00000000
        /*0050*/ 	.short	0x0001
        /*0052*/ 	.short	0x0008
        /*0054*/ 	.byte	0x00, 0xf5, 0x21, 0x00


	//----- nvinfo : EIATTR_KPARAM_INFO
	.align		4
.L_46:
        /*0058*/ 	.byte	0x04, 0x17
        /*005a*/ 	.short	(.L_48 - .L_47)
.L_47:
        /*005c*/ 	.word	0x00000000
        /*0060*/ 	.short	0x0000
        /*0062*/ 	.short	0x0000
        /*0064*/ 	.byte	0x00, 0xf5, 0x21, 0x00


	//----- nvinfo : EIATTR_SPARSE_MMA_MASK
	.align		4
.L_48:
        /*0068*/ 	.byte	0x03, 0x50
        /*006a*/ 	.short	0x0000


	//----- nvinfo : EIATTR_MAXREG_COUNT
	.align		4
        /*006c*/ 	.byte	0x03, 0x1b
        /*006e*/ 	.short	0x00ff


	//----- nvinfo : EIATTR_MERCURY_ISA_VERSION
	.align		4
        /*0070*/ 	.byte	0x03, 0x5f
        /*0072*/ 	.short	0x0101


	//----- nvinfo : EIATTR_VRC_CTA_INIT_COUNT
	.align		4
        /*0074*/ 	.byte	0x02, 0x4a
	.zero		1
	.zero		1


	//----- nvinfo : EIATTR_EXIT_INSTR_OFFSETS
	.align		4
        /*0078*/ 	.byte	0x04, 0x1c
        /*007a*/ 	.short	(.L_50 - .L_49)


	//   ....[0]....
.L_49:
        /*007c*/ 	.word	0x00000060


	//   ....[1]....
        /*0080*/ 	.word	0x000000b0


	//   ....[2]....
        /*0084*/ 	.word	0x00000120


	//   ....[3]....
        /*0088*/ 	.word	0x000002a0


	//----- nvinfo : EIATTR_CRS_STACK_SIZE
	.align		4
.L_50:
        /*008c*/ 	.byte	0x04, 0x1e
        /*008e*/ 	.short	(.L_52 - .L_51)
.L_51:
        /*0090*/ 	.word	0x00000000


	//----- nvinfo : EIATTR_CBANK_PARAM_SIZE
	.align		4
.L_52:
        /*0094*/ 	.byte	0x03, 0x19
        /*0096*/ 	.short	0x0030


	//----- nvinfo : EIATTR_PARAM_CBANK
	.align		4
        /*0098*/ 	.byte	0x04, 0x0a
        /*009a*/ 	.short	(.L_54 - .L_53)
	.align		4
.L_53:
        /*009c*/ 	.word	index@(.nv.constant0._Z12SSSP_Kernel1PiS_S_S_S_S_)
        /*00a0*/ 	.short	0x0380
        /*00a2*/ 	.short	0x0030


	//----- nvinfo : EIATTR_SW_WAR
	.align		4
.L_54:
        /*00a4*/ 	.byte	0x04, 0x36
        /*00a6*/ 	.short	(.L_56 - .L_55)
.L_55:
        /*00a8*/ 	.word	0x00000008
.L_56:


//--------------------- .nv.callgraph             --------------------------
	.section	.nv.callgraph,"",@"SHT_CUDA_CALLGRAPH"
	.align	4
	.sectionentsize	8
	.align		4
        /*0000*/ 	.word	0x00000000
	.align		4
        /*0004*/ 	.word	0xffffffff
	.align		4
        /*0008*/ 	.word	0x00000000
	.align		4
        /*000c*/ 	.word	0xfffffffe
	.align		4
        /*0010*/ 	.word	0x00000000
	.align		4
        /*0014*/ 	.word	0xfffffffd
	.align		4
        /*0018*/ 	.word	0x00000000
	.align		4
        /*001c*/ 	.word	0xfffffffc


//--------------------- .nv.constant4             --------------------------
	.section	.nv.constant4,"a",@progbits
	.align	8
	.align		8
.nv.constant4:
        /*0000*/ 	.dword	n


//--------------------- .text._Z12SSSP_Kernel2PiS_S_S_S_S_ --------------------------
	.section	.text._Z12SSSP_Kernel2PiS_S_S_S_S_,"ax",@progbits
	.align	128
        .global         _Z12SSSP_Kernel2PiS_S_S_S_S_
        .type           _Z12SSSP_Kernel2PiS_S_S_S_S_,@function
        .size           _Z12SSSP_Kernel2PiS_S_S_S_S_,(.L_x_7 - _Z12SSSP_Kernel2PiS_S_S_S_S_)
        .other          _Z12SSSP_Kernel2PiS_S_S_S_S_,@"STO_CUDA_ENTRY STV_DEFAULT"
_Z12SSSP_Kernel2PiS_S_S_S_S_:
.text._Z12SSSP_Kernel2PiS_S_S_S_S_:
[----:B------:R-:W-:Y:S08]  /*0000*/  LDC R1, c[0x0][0x37c] ;  /* 0x0000df00ff017b82 */ /* 0x000ff00000000800 */
[----:B------:R-:W0:Y:S01]  /*0010*/  LDC.64 R2, c[0x4][RZ] ;  /* 0x01000000ff027b82 */ /* 0x000e220000000a00 */
[----:B------:R-:W0:Y:S02]  /*0020*/  LDCU.64 UR4, c[0x0][0x358] ;  /* 0x00006b00ff0477ac */ /* 0x000e240008000a00 */
[----:B0-----:R-:W2:Y:S01]  /*0030*/  LDG.E R2, desc[UR4][R2.64] ;  /* 0x0000000402027981 */ /* 0x001ea2000c1e1900 */
[----:B------:R-:W2:Y:S02]  /*0040*/  S2R R11, SR_TID.X ;  /* 0x00000000000b7919 */ /* 0x000ea40000002100 */
[----:B--2---:R-:W-:-:S13]  /*0050*/  ISETP.GE.AND P0, PT, R11, R2, PT ;  /* 0x000000020b00720c */ /* 0x004fda0003f06270 */
[----:B------:R-:W-:Y:S05]  /*0060*/  @P0 EXIT ;  /* 0x000000000000094d */ /* 0x000fea0003800000 */
[----:B------:R-:W0:Y:S08]  /*0070*/  LDC.64 R2, c[0x0][0x3a0] ;  /* 0x0000e800ff027b82 */ /* 0x000e300000000a00 */
[----:B------:R-:W1:Y:S01]  /*0080*/  LDC.64 R4, c[0x0][0x3a8] ;  /* 0x0000ea00ff047b82 */ /* 0x000e620000000a00 */
[----:B0-----:R-:W-:-:S05]  /*0090*/  IMAD.WIDE.U32 R2, R11, 0x4, R2 ;  /* 0x000000040b027825 */ /* 0x001fca00078e0002 */
[----:B------:R-:W2:Y:S01]  /*00a0*/  LDG.E R0, desc[UR4][R2.64] ;  /* 0x0000000402007981 */ /* 0x000ea2000c1e1900 */
[----:B-1----:R-:W-:-:S05]  /*00b0*/  IMAD.WIDE.U32 R4, R11, 0x4, R4 ;  /* 0x000000040b047825 */ /* 0x002fca00078e0004 */
[----:B------:R-:W2:Y:S01]  /*00c0*/  LDG.E R9, desc[UR4][R4.64] ;  /* 0x0000000404097981 */ /* 0x000ea2000c1e1900 */
[----:B------:R-:W-:Y:S01]  /*00d0*/  BSSY.RECONVERGENT B0, `(.L_x_0) ;  /* 0x0000009000007945 */ /* 0x000fe20003800200 */
[----:B--2---:R-:W-:-:S13]  /*00e0*/  ISETP.GT.AND P0, PT, R0, R9, PT ;  /* 0x000000090000720c */ /* 0x004fda0003f04270 */
[----:B------:R-:W-:Y:S05]  /*00f0*/  @!P0 BRA `(.L_x_1) ;  /* 0x0000000000188947 */ /* 0x000fea0003800000 */
[----:B------:R-:W0:Y:S01]  /*0100*/  LDC.64 R6, c[0x0][0x398] ;  /* 0x0000e600ff067b82 */ /* 0x000e220000000a00 */
[----:B------:R-:W-:Y:S01]  /*0110*/  HFMA2 R13, -RZ, RZ, 0, 5.9604644775390625e-08 ;  /* 0x00000001ff0d7431 */ /* 0x000fe200000001ff */
[----:B------:R1:W-:Y:S01]  /*0120*/  STG.E desc[UR4][R2.64], R9 ;  /* 0x0000000902007986 */ /* 0x0003e2000c101904 */
[----:B0-----:R-:W-:-:S05]  /*0130*/  IMAD.WIDE.U32 R6, R11, 0x4, R6 ;  /* 0x000000040b067825 */ /* 0x001fca00078e0006 */
[----:B------:R1:W-:Y:S04]  /*0140*/  STG.E desc[UR4][R6.64], R13 ;  /* 0x0000000d06007986 */ /* 0x0003e8000c101904 */
[----:B------:R1:W5:Y:S02]  /*0150*/  LDG.E R0, desc[UR4][R2.64] ;  /* 0x0000000402007981 */ /* 0x000364000c1e1900 */
.L_x_1:
[----:B------:R-:W-:Y:S05]  /*0160*/  BSYNC.RECONVERGENT B0 ;  /* 0x0000000000007941 */ /* 0x000fea0003800200 */
.L_x_0:
[----:B-----5:R-:W-:Y:S01]  /*0170*/  STG.E desc[UR4][R4.64], R0 ;  /* 0x0000000004007986 */ /* 0x020fe2000c101904 */
[----:B------:R-:W-:Y:S05]  /*0180*/  EXIT ;  /* 0x000000000000794d */ /* 0x000fea0003800000 */
.L_x_2:
[----:B------:R-:W-:-:S00]  /*0190*/  BRA `(.L_x_2) ;  /* 0xfffffffc00fc7947 */ /* 0x000fc0000383ffff */
[----:B------:R-:W-:-:S00]  /*01a0*/  NOP ;  /* 0x0000000000007918 */ /* 0x000fc00000000000 */
        /* <DEDUP_REMOVED lines=13> */
.L_x_7:


//--------------------- .text._Z12SSSP_Kernel1PiS_S_S_S_S_ --------------------------
	.section	.text._Z12SSSP_Kernel1PiS_S_S_S_S_,"ax",@progbits
	.align	128
        .global         _Z12SSSP_Kernel1PiS_S_S_S_S_
        .type           _Z12SSSP_Kernel1PiS_S_S_S_S_,@function
        .size           _Z12SSSP_Kernel1PiS_S_S_S_S_,(.L_x_8 - _Z12SSSP_Kernel1PiS_S_S_S_S_)
        .other          _Z12SSSP_Kernel1PiS_S_S_S_S_,@"STO_CUDA_ENTRY STV_DEFAULT"
_Z12SSSP_Kernel1PiS_S_S_S_S_:
.text._Z12SSSP_Kernel1PiS_S_S_S_S_:
[----:B------:R-:W-:Y:S08]  /*0000*/  LDC R1, c[0x0][0x37c] ;  /* 0x0000df00ff017b82 */ /* 0x000ff00000000800 */
[----:B------:R-:W0:Y:S01]  /*0010*/  LDC.64 R2, c[0x4][RZ] ;  /* 0x01000000ff027b82 */ /* 0x000e220000000a00 */
[----:B------:R-:W0:Y:S02]  /*0020*/  LDCU.64 UR4, c[0x0][0x358] ;  /* 0x00006b00ff0477ac */ /* 0x000e240008000a00 */
[----:B0-----:R-:W2:Y:S01]  /*0030*/  LDG.E R2, desc[UR4][R2.64] ;  /* 0x0000000402027981 */ /* 0x001ea2000c1e1900 */
[----:B------:R-:W2:Y:S02]  /*0040*/  S2R R15, SR_TID.X ;  /* 0x00000000000f7919 */ /* 0x000ea40000002100 */
[----:B--2---:R-:W-:-:S13]  /*0050*/  ISETP.GE.AND P0, PT, R15, R2, PT ;  /* 0x000000020f00720c */ /* 0x004fda0003f06270 */
[----:B------:R-:W-:Y:S05]  /*0060*/  @P0 EXIT ;  /* 0x000000000000094d */ /* 0x000fea0003800000 */
[----:B------:R-:W0:Y:S02]  /*0070*/  LDC.64 R4, c[0x0][0x398] ;  /* 0x0000e600ff047b82 */ /* 0x000e240000000a00 */
[----:B0-----:R-:W-:-:S05]  /*0080*/  IMAD.WIDE.U32 R4, R15, 0x4, R4 ;  /* 0x000000040f047825 */ /* 0x001fca00078e0004 */
[----:B------:R-:W2:Y:S02]  /*0090*/  LDG.E R0, desc[UR4][R4.64] ;  /* 0x0000000404007981 */ /* 0x000ea4000c1e1900 */
[----:B--2---:R-:W-:-:S13]  /*00a0*/  ISETP.NE.AND P0, PT, R0, RZ, PT ;  /* 0x000000ff0000720c */ /* 0x004fda0003f05270 */
[----:B------:R-:W-:Y:S05]  /*00b0*/  @!P0 EXIT ;  /* 0x000000000000894d */ /* 0x000fea0003800000 */
[----:B------:R-:W0:Y:S01]  /*00c0*/  LDC.64 R2, c[0x0][0x380] ;  /* 0x0000e000ff027b82 */ /* 0x000e220000000a00 */
[----:B------:R1:W-:Y:S01]  /*00d0*/  STG.E desc[UR4][R4.64], RZ ;  /* 0x000000ff04007986 */ /* 0x0003e2000c101904 */
[----:B0-----:R-:W-:-:S05]  /*00e0*/  IMAD.WIDE.U32 R2, R15, 0x4, R2 ;  /* 0x000000040f027825 */ /* 0x001fca00078e0002 */
[----:B------:R-:W2:Y:S04]  /*00f0*/  LDG.E R0, desc[UR4][R2.64] ;  /* 0x0000000402007981 */ /* 0x000ea8000c1e1900 */
[----:B------:R-:W2:Y:S02]  /*0100*/  LDG.E R13, desc[UR4][R2.64+0x4] ;  /* 0x00000404020d7981 */ /* 0x000ea4000c1e1900 */
[----:B--2---:R-:W-:-:S13]  /*0110*/  ISETP.GE.AND P0, PT, R0, R13, PT ;  /* 0x0000000d0000720c */ /* 0x004fda0003f06270 */
[----:B-1----:R-:W-:Y:S05]  /*0120*/  @P0 EXIT ;  /* 0x000000000000094d */ /* 0x002fea0003800000 */
[----:B------:R-:W0:Y:S01]  /*0130*/  LDC.64 R10, c[0x0][0x3a0] ;  /* 0x0000e800ff0a7b82 */ /* 0x000e220000000a00 */
[----:B------:R-:W-:-:S07]  /*0140*/  MOV R19, R13 ;  /* 0x0000000d00137202 */ /* 0x000fce0000000f00 */
[----:B------:R-:W1:Y:S08]  /*0150*/  LDC.64 R4, c[0x0][0x388] ;  /* 0x0000e200ff047b82 */ /* 0x000e700000000a00 */
[----:B------:R-:W2:Y:S08]  /*0160*/  LDC.64 R6, c[0x0][0x390] ;  /* 0x0000e400ff067b82 */ /* 0x000eb00000000a00 */
[----:B------:R-:W3:Y:S01]  /*0170*/  LDC.64 R8, c[0x0][0x3a8] ;  /* 0x0000ea00ff087b82 */ /* 0x000ee20000000a00 */
[----:B0-----:R-:W-:-:S07]  /*0180*/  IMAD.WIDE.U32 R10, R15, 0x4, R10 ;  /* 0x000000040f0a7825 */ /* 0x001fce00078e000a */
.L_x_5:
[----:B-1----:R-:W-:Y:S01]  /*0190*/  IMAD.WIDE R12, R0, 0x4, R4 ;  /* 0x00000004000c7825 */ /* 0x002fe200078e0204 */
[----:B------:R-:W4:Y:S05]  /*01a0*/  LDG.E R18, desc[UR4][R10.64] ;  /* 0x000000040a127981 */ /* 0x000f2a000c1e1900 */
[----:B------:R-:W2:Y:S02]  /*01b0*/  LDG.E R13, desc[UR4][R12.64] ;  /* 0x000000040c0d7981 */ /* 0x000ea4000c1e1900 */
[----:B--2---:R-:W-:-:S04]  /*01c0*/  IMAD.WIDE R14, R13, 0x4, R6 ;  /* 0x000000040d0e7825 */ /* 0x004fc800078e0206 */
[----:B0--3--:R-:W-:Y:S02]  /*01d0*/  IMAD.WIDE R16, R13, 0x4, R8 ;  /* 0x000000040d107825 */ /* 0x009fe400078e0208 */
[----:B------:R-:W4:Y:S04]  /*01e0*/  LDG.E R15, desc[UR4][R14.64] ;  /* 0x000000040e0f7981 */ /* 0x000f28000c1e1900 */
[----:B------:R-:W2:Y:S01]  /*01f0*/  LDG.E R20, desc[UR4][R16.64] ;  /* 0x0000000410147981 */ /* 0x000ea2000c1e1900 */
[----:B------:R-:W-:Y:S01]  /*0200*/  BSSY.RECONVERGENT B0, `(.L_x_3) ;  /* 0x0000007000007945 */ /* 0x000fe20003800200 */
[----:B------:R-:W-:Y:S02]  /*0210*/  IADD3 R0, PT, PT, R0, 0x1, RZ ;  /* 0x0000000100007810 */ /* 0x000fe40007ffe0ff */
[----:B----4-:R-:W-:-:S04]  /*0220*/  IADD3 R21, PT, PT, R18, R15, RZ ;  /* 0x0000000f12157210 */ /* 0x010fc80007ffe0ff */
[----:B--2---:R-:W-:-:S13]  /*0230*/  ISETP.GT.AND P0, PT, R20, R21, PT ;  /* 0x000000151400720c */ /* 0x004fda0003f04270 */
[----:B------:R-:W-:Y:S05]  /*0240*/  @!P0 BRA `(.L_x_4) ;  /* 0x0000000000088947 */ /* 0x000fea0003800000 */
[----:B------:R0:W-:Y:S04]  /*0250*/  STG.E desc[UR4][R16.64], R21 ;  /* 0x0000001510007986 */ /* 0x0001e8000c101904 */
[----:B------:R0:W5:Y:S02]  /*0260*/  LDG.E R19, desc[UR4][R2.64+0x4] ;  /* 0x0000040402137981 */ /* 0x000164000c1e1900 */
.L_x_4:
[----:B------:R-:W-:Y:S05]  /*0270*/  BSYNC.RECONVERGENT B0 ;  /* 0x0000000000007941 */ /* 0x000fea0003800200 */
.L_x_3:
[----:B-----5:R-:W-:-:S13]  /*0280*/  ISETP.GE.AND P0, PT, R0, R19, PT ;  /* 0x000000130000720c */ /* 0x020fda0003f06270 */
[----:B------:R-:W-:Y:S05]  /*0290*/  @!P0 BRA `(.L_x_5) ;  /* 0xfffffffc00bc8947 */ /* 0x000fea000383ffff */
[----:B------:R-:W-:Y:S05]  /*02a0*/  EXIT ;  /* 0x000000000000794d */ /* 0x000fea0003800000 */
.L_x_6:
        /* <DEDUP_REMOVED lines=13> */
.L_x_8:


//--------------------- .nv.shared.reserved.0     --------------------------
	.section	.nv.shared.reserved.0,"aw",@nobits
	.weak		__nv_reservedSMEM_offset_0_alias
	.size		__nv_reservedSMEM_offset_0_alias, 0, 64
	.other		__nv_reservedSMEM_offset_0_alias,@"STO_CUDA_RESERVED_SHARED STV_DEFAULT"
__nv_reservedSMEM_offset_0_alias:
	.zero		0
	.zero		64


//--------------------- .nv.global                --------------------------
	.section	.nv.global,"aw",@nobits
	.align	4
.nv.global:
	.type		n,@object
	.size		n,(.L_0 - n)
	.other		n,@"STV_DEFAULT STO_CUDA_MANAGED"
n:
	.zero		4
.L_0:


//--------------------- .nv.constant0._Z12SSSP_Kernel2PiS_S_S_S_S_ --------------------------
	.section	.nv.constant0._Z12SSSP_Kernel2PiS_S_S_S_S_,"a",@progbits
	.sectionflags	@""
	.align	4
.nv.constant0._Z12SSSP_Kernel2PiS_S_S_S_S_:
	.zero		944


//--------------------- .nv.constant0._Z12SSSP_Kernel1PiS_S_S_S_S_ --------------------------
	.section	.nv.constant0._Z12SSSP_Kernel1PiS_S_S_S_S_,"a",@progbits
	.sectionflags	@""
	.align	4
.nv.constant0._Z12SSSP_Kernel1PiS_S_S_S_S_:
	.zero		944


//--------------------- SYMBOLS --------------------------

	.type		.nv.reservedSmem.offset0,@object
	.size		.nv.reservedSmem.offset0,0x4
